//
// Generated by NVIDIA NVVM Compiler
//
// Compiler Build ID: CL-36424714
// Cuda compilation tools, release 13.0, V13.0.88
// Based on NVVM 20.0.0
//

.version 9.0
.target sm_100
.address_size 64

	// .globl	kernel

.visible .entry kernel(
	.param .u32 kernel_param_0,
	.param .u32 kernel_param_1,
	.param .u64 .ptr .align 1 kernel_param_2,
	.param .u64 .ptr .align 1 kernel_param_3
)
{
	.reg .pred 	%p<64>;
	.reg .b32 	%r<144>;
	.reg .b32 	%f<85>;
	.reg .b64 	%rd<43>;

	ld.param.u32 	%r46, [kernel_param_0];
	ld.param.u32 	%r47, [kernel_param_1];
	ld.param.u64 	%rd14, [kernel_param_2];
	ld.param.u64 	%rd15, [kernel_param_3];
	cvta.to.global.u64 	%rd1, %rd15;
	mov.u32 	%r48, %ctaid.x;
	mov.u32 	%r49, %ntid.x;
	mov.u32 	%r50, %tid.x;
	mad.lo.s32 	%r1, %r48, %r49, %r50;
	setp.ge.s32 	%p1, %r1, %r47;
	@%p1 bra 	$L__BB0_27;
	cvta.to.global.u64 	%rd2, %rd14;
	mul.lo.s32 	%r52, %r1, %r46;
	cvt.s64.s32 	%rd3, %r52;
	setp.lt.s32 	%p2, %r46, 2;
	mov.b32 	%r136, 0;
	@%p2 bra 	$L__BB0_15;
	shl.b64 	%rd16, %rd3, 2;
	add.s64 	%rd4, %rd2, %rd16;
	ld.global.f32 	%f81, [%rd4];
	add.s32 	%r2, %r46, -1;
	add.s32 	%r56, %r46, -2;
	and.b32  	%r3, %r2, 15;
	setp.lt.u32 	%p3, %r56, 15;
	mov.b32 	%r136, 0;
	mov.b32 	%r128, 1;
	@%p3 bra 	$L__BB0_6;
	and.b32  	%r4, %r2, -16;
	add.s64 	%rd18, %rd16, %rd2;
	add.s64 	%rd41, %rd18, 32;
	mov.b32 	%r137, 0;
	mov.u32 	%r136, %r137;
$L__BB0_4:
	.pragma "nounroll";
	add.s32 	%r58, %r137, 1;
	ld.global.f32 	%f11, [%rd41+-28];
	setp.gt.f32 	%p4, %f11, %f81;
	selp.f32 	%f12, %f11, %f81, %p4;
	selp.b32 	%r59, %r58, %r136, %p4;
	ld.global.f32 	%f13, [%rd41+-24];
	setp.gt.f32 	%p5, %f13, %f12;
	selp.f32 	%f14, %f13, %f12, %p5;
	add.s32 	%r60, %r137, 2;
	selp.b32 	%r61, %r60, %r59, %p5;
	ld.global.f32 	%f15, [%rd41+-20];
	setp.gt.f32 	%p6, %f15, %f14;
	selp.f32 	%f16, %f15, %f14, %p6;
	add.s32 	%r62, %r137, 3;
	selp.b32 	%r63, %r62, %r61, %p6;
	ld.global.f32 	%f17, [%rd41+-16];
	setp.gt.f32 	%p7, %f17, %f16;
	selp.f32 	%f18, %f17, %f16, %p7;
	add.s32 	%r64, %r137, 4;
	selp.b32 	%r65, %r64, %r63, %p7;
	ld.global.f32 	%f19, [%rd41+-12];
	setp.gt.f32 	%p8, %f19, %f18;
	selp.f32 	%f20, %f19, %f18, %p8;
	add.s32 	%r66, %r137, 5;
	selp.b32 	%r67, %r66, %r65, %p8;
	ld.global.f32 	%f21, [%rd41+-8];
	setp.gt.f32 	%p9, %f21, %f20;
	selp.f32 	%f22, %f21, %f20, %p9;
	add.s32 	%r68, %r137, 6;
	selp.b32 	%r69, %r68, %r67, %p9;
	ld.global.f32 	%f23, [%rd41+-4];
	setp.gt.f32 	%p10, %f23, %f22;
	selp.f32 	%f24, %f23, %f22, %p10;
	add.s32 	%r70, %r137, 7;
	selp.b32 	%r71, %r70, %r69, %p10;
	ld.global.f32 	%f25, [%rd41];
	setp.gt.f32 	%p11, %f25, %f24;
	selp.f32 	%f26, %f25, %f24, %p11;
	add.s32 	%r72, %r137, 8;
	selp.b32 	%r73, %r72, %r71, %p11;
	ld.global.f32 	%f27, [%rd41+4];
	setp.gt.f32 	%p12, %f27, %f26;
	selp.f32 	%f28, %f27, %f26, %p12;
	add.s32 	%r74, %r137, 9;
	selp.b32 	%r75, %r74, %r73, %p12;
	ld.global.f32 	%f29, [%rd41+8];
	setp.gt.f32 	%p13, %f29, %f28;
	selp.f32 	%f30, %f29, %f28, %p13;
	add.s32 	%r76, %r137, 10;
	selp.b32 	%r77, %r76, %r75, %p13;
	ld.global.f32 	%f31, [%rd41+12];
	setp.gt.f32 	%p14, %f31, %f30;
	selp.f32 	%f32, %f31, %f30, %p14;
	add.s32 	%r78, %r137, 11;
	selp.b32 	%r79, %r78, %r77, %p14;
	ld.global.f32 	%f33, [%rd41+16];
	setp.gt.f32 	%p15, %f33, %f32;
	selp.f32 	%f34, %f33, %f32, %p15;
	add.s32 	%r80, %r137, 12;
	selp.b32 	%r81, %r80, %r79, %p15;
	ld.global.f32 	%f35, [%rd41+20];
	setp.gt.f32 	%p16, %f35, %f34;
	selp.f32 	%f36, %f35, %f34, %p16;
	add.s32 	%r82, %r137, 13;
	selp.b32 	%r83, %r82, %r81, %p16;
	ld.global.f32 	%f37, [%rd41+24];
	setp.gt.f32 	%p17, %f37, %f36;
	selp.f32 	%f38, %f37, %f36, %p17;
	add.s32 	%r84, %r137, 14;
	selp.b32 	%r85, %r84, %r83, %p17;
	ld.global.f32 	%f39, [%rd41+28];
	setp.gt.f32 	%p18, %f39, %f38;
	selp.f32 	%f40, %f39, %f38, %p18;
	add.s32 	%r86, %r137, 15;
	selp.b32 	%r87, %r86, %r85, %p18;
	ld.global.f32 	%f41, [%rd41+32];
	setp.gt.f32 	%p19, %f41, %f40;
	selp.f32 	%f81, %f41, %f40, %p19;
	add.s32 	%r137, %r137, 16;
	selp.b32 	%r136, %r137, %r87, %p19;
	add.s64 	%rd41, %rd41, 64;
	setp.eq.s32 	%p20, %r137, %r4;
	@%p20 bra 	$L__BB0_5;
	bra.uni 	$L__BB0_4;
$L__BB0_5:
	add.s32 	%r128, %r137, 1;
$L__BB0_6:
	setp.eq.s32 	%p21, %r3, 0;
	@%p21 bra 	$L__BB0_15;
	and.b32  	%r9, %r2, 7;
	setp.lt.u32 	%p22, %r3, 8;
	@%p22 bra 	$L__BB0_9;
	mul.wide.u32 	%rd19, %r128, 4;
	add.s64 	%rd20, %rd4, %rd19;
	ld.global.f32 	%f42, [%rd20];
	setp.gt.f32 	%p23, %f42, %f81;
	selp.f32 	%f43, %f42, %f81, %p23;
	selp.b32 	%r89, %r128, %r136, %p23;
	add.s32 	%r90, %r128, 1;
	ld.global.f32 	%f44, [%rd20+4];
	setp.gt.f32 	%p24, %f44, %f43;
	selp.f32 	%f45, %f44, %f43, %p24;
	selp.b32 	%r91, %r90, %r89, %p24;
	add.s32 	%r92, %r128, 2;
	ld.global.f32 	%f46, [%rd20+8];
	setp.gt.f32 	%p25, %f46, %f45;
	selp.f32 	%f47, %f46, %f45, %p25;
	selp.b32 	%r93, %r92, %r91, %p25;
	add.s32 	%r94, %r128, 3;
	ld.global.f32 	%f48, [%rd20+12];
	setp.gt.f32 	%p26, %f48, %f47;
	selp.f32 	%f49, %f48, %f47, %p26;
	selp.b32 	%r95, %r94, %r93, %p26;
	add.s32 	%r96, %r128, 4;
	ld.global.f32 	%f50, [%rd20+16];
	setp.gt.f32 	%p27, %f50, %f49;
	selp.f32 	%f51, %f50, %f49, %p27;
	selp.b32 	%r97, %r96, %r95, %p27;
	add.s32 	%r98, %r128, 5;
	ld.global.f32 	%f52, [%rd20+20];
	setp.gt.f32 	%p28, %f52, %f51;
	selp.f32 	%f53, %f52, %f51, %p28;
	selp.b32 	%r99, %r98, %r97, %p28;
	add.s32 	%r100, %r128, 6;
	ld.global.f32 	%f54, [%rd20+24];
	setp.gt.f32 	%p29, %f54, %f53;
	selp.f32 	%f55, %f54, %f53, %p29;
	selp.b32 	%r101, %r100, %r99, %p29;
	add.s32 	%r102, %r128, 7;
	ld.global.f32 	%f56, [%rd20+28];
	setp.gt.f32 	%p30, %f56, %f55;
	selp.f32 	%f81, %f56, %f55, %p30;
	selp.b32 	%r136, %r102, %r101, %p30;
	add.s32 	%r128, %r128, 8;
$L__BB0_9:
	setp.eq.s32 	%p31, %r9, 0;
	@%p31 bra 	$L__BB0_15;
	and.b32  	%r15, %r2, 3;
	setp.lt.u32 	%p32, %r9, 4;
	@%p32 bra 	$L__BB0_12;
	mul.wide.u32 	%rd21, %r128, 4;
	add.s64 	%rd22, %rd4, %rd21;
	ld.global.f32 	%f57, [%rd22];
	setp.gt.f32 	%p33, %f57, %f81;
	selp.f32 	%f58, %f57, %f81, %p33;
	selp.b32 	%r104, %r128, %r136, %p33;
	add.s32 	%r105, %r128, 1;
	ld.global.f32 	%f59, [%rd22+4];
	setp.gt.f32 	%p34, %f59, %f58;
	selp.f32 	%f60, %f59, %f58, %p34;
	selp.b32 	%r106, %r105, %r104, %p34;
	add.s32 	%r107, %r128, 2;
	ld.global.f32 	%f61, [%rd22+8];
	setp.gt.f32 	%p35, %f61, %f60;
	selp.f32 	%f62, %f61, %f60, %p35;
	selp.b32 	%r108, %r107, %r106, %p35;
	add.s32 	%r109, %r128, 3;
	ld.global.f32 	%f63, [%rd22+12];
	setp.gt.f32 	%p36, %f63, %f62;
	selp.f32 	%f81, %f63, %f62, %p36;
	selp.b32 	%r136, %r109, %r108, %p36;
	add.s32 	%r128, %r128, 4;
$L__BB0_12:
	setp.eq.s32 	%p37, %r15, 0;
	@%p37 bra 	$L__BB0_15;
	mul.wide.u32 	%rd24, %r128, 4;
	add.s64 	%rd25, %rd16, %rd24;
	add.s64 	%rd40, %rd2, %rd25;
	neg.s32 	%r133, %r15;
$L__BB0_14:
	.pragma "nounroll";
	ld.global.f32 	%f64, [%rd40];
	setp.gt.f32 	%p38, %f64, %f81;
	selp.f32 	%f81, %f64, %f81, %p38;
	selp.b32 	%r136, %r128, %r136, %p38;
	add.s32 	%r128, %r128, 1;
	add.s64 	%rd40, %rd40, 4;
	add.s32 	%r133, %r133, 1;
	setp.ne.s32 	%p39, %r133, 0;
	@%p39 bra 	$L__BB0_14;
$L__BB0_15:
	setp.lt.s32 	%p40, %r46, 1;
	@%p40 bra 	$L__BB0_27;
	and.b32  	%r29, %r46, 7;
	setp.lt.u32 	%p41, %r46, 8;
	mov.b32 	%r141, 0;
	@%p41 bra 	$L__BB0_19;
	and.b32  	%r141, %r46, 2147483640;
	neg.s32 	%r139, %r136;
	shl.b64 	%rd26, %rd3, 2;
	add.s64 	%rd27, %rd26, %rd1;
	add.s64 	%rd42, %rd27, 16;
	mov.b32 	%r140, 0;
$L__BB0_18:
	.pragma "nounroll";
	setp.eq.s32 	%p42, %r139, 0;
	selp.f32 	%f65, 0f3F800000, 0f00000000, %p42;
	st.global.f32 	[%rd42+-16], %f65;
	add.s32 	%r112, %r140, 1;
	setp.eq.s32 	%p43, %r112, %r136;
	selp.f32 	%f66, 0f3F800000, 0f00000000, %p43;
	st.global.f32 	[%rd42+-12], %f66;
	add.s32 	%r113, %r140, 2;
	setp.eq.s32 	%p44, %r113, %r136;
	selp.f32 	%f67, 0f3F800000, 0f00000000, %p44;
	st.global.f32 	[%rd42+-8], %f67;
	add.s32 	%r114, %r140, 3;
	setp.eq.s32 	%p45, %r114, %r136;
	selp.f32 	%f68, 0f3F800000, 0f00000000, %p45;
	st.global.f32 	[%rd42+-4], %f68;
	add.s32 	%r115, %r140, 4;
	setp.eq.s32 	%p46, %r115, %r136;
	selp.f32 	%f69, 0f3F800000, 0f00000000, %p46;
	st.global.f32 	[%rd42], %f69;
	add.s32 	%r116, %r140, 5;
	setp.eq.s32 	%p47, %r116, %r136;
	selp.f32 	%f70, 0f3F800000, 0f00000000, %p47;
	st.global.f32 	[%rd42+4], %f70;
	add.s32 	%r117, %r140, 6;
	setp.eq.s32 	%p48, %r117, %r136;
	selp.f32 	%f71, 0f3F800000, 0f00000000, %p48;
	st.global.f32 	[%rd42+8], %f71;
	add.s32 	%r118, %r140, 7;
	setp.eq.s32 	%p49, %r118, %r136;
	selp.f32 	%f72, 0f3F800000, 0f00000000, %p49;
	st.global.f32 	[%rd42+12], %f72;
	add.s32 	%r140, %r140, 8;
	add.s32 	%r139, %r139, 8;
	add.s64 	%rd42, %rd42, 32;
	setp.ne.s32 	%p50, %r140, %r141;
	@%p50 bra 	$L__BB0_18;
$L__BB0_19:
	setp.eq.s32 	%p51, %r29, 0;
	@%p51 bra 	$L__BB0_27;
	and.b32  	%r41, %r46, 3;
	setp.lt.u32 	%p52, %r29, 4;
	@%p52 bra 	$L__BB0_22;
	setp.eq.s32 	%p53, %r141, %r136;
	selp.f32 	%f73, 0f3F800000, 0f00000000, %p53;
	cvt.u64.u32 	%rd28, %r141;
	add.s64 	%rd29, %rd28, %rd3;
	shl.b64 	%rd30, %rd29, 2;
	add.s64 	%rd31, %rd1, %rd30;
	st.global.f32 	[%rd31], %f73;
	add.s32 	%r119, %r141, 1;
	setp.eq.s32 	%p54, %r119, %r136;
	selp.f32 	%f74, 0f3F800000, 0f00000000, %p54;
	st.global.f32 	[%rd31+4], %f74;
	add.s32 	%r120, %r141, 2;
	setp.eq.s32 	%p55, %r120, %r136;
	selp.f32 	%f75, 0f3F800000, 0f00000000, %p55;
	st.global.f32 	[%rd31+8], %f75;
	add.s32 	%r121, %r141, 3;
	setp.eq.s32 	%p56, %r121, %r136;
	selp.f32 	%f76, 0f3F800000, 0f00000000, %p56;
	st.global.f32 	[%rd31+12], %f76;
	add.s32 	%r141, %r141, 4;
$L__BB0_22:
	setp.eq.s32 	%p57, %r41, 0;
	@%p57 bra 	$L__BB0_27;
	setp.eq.s32 	%p58, %r41, 1;
	@%p58 bra 	$L__BB0_25;
	setp.eq.s32 	%p59, %r141, %r136;
	selp.f32 	%f77, 0f3F800000, 0f00000000, %p59;
	cvt.u64.u32 	%rd32, %r141;
	add.s64 	%rd33, %rd32, %rd3;
	shl.b64 	%rd34, %rd33, 2;
	add.s64 	%rd35, %rd1, %rd34;
	st.global.f32 	[%rd35], %f77;
	add.s32 	%r122, %r141, 1;
	setp.eq.s32 	%p60, %r122, %r136;
	selp.f32 	%f78, 0f3F800000, 0f00000000, %p60;
	st.global.f32 	[%rd35+4], %f78;
	add.s32 	%r141, %r141, 2;
$L__BB0_25:
	and.b32  	%r123, %r46, 1;
	setp.eq.b32 	%p61, %r123, 1;
	not.pred 	%p62, %p61;
	@%p62 bra 	$L__BB0_27;
	setp.eq.s32 	%p63, %r141, %r136;
	selp.f32 	%f79, 0f3F800000, 0f00000000, %p63;
	cvt.u64.u32 	%rd36, %r141;
	add.s64 	%rd37, %rd36, %rd3;
	shl.b64 	%rd38, %rd37, 2;
	add.s64 	%rd39, %rd1, %rd38;
	st.global.f32 	[%rd39], %f79;
$L__BB0_27:
	ret;

}


// ===== COMPILED SASS (sm_100) =====

	.target	sm_100

	.elftype	@"ET_EXEC"


//--------------------- .note.nv.tkinfo           --------------------------
	.section	.note.nv.tkinfo,"",@"SHT_NOTE"
	.sectionflags	@"SHF_NOTE_NV_TKINFO"
	.tkinfo
        /*0018*/ 	.word	0x00000002
        /*0030*/ 	.string	""
        /*0030*/ 	.string	"ptxas"
        /*0030*/ 	.string	"Cuda compilation tools, release 13.0, V13.0.88"
        /*0030*/ 	.string	"Build cuda_13.0.r13.0/compiler.36424714_0"
        /*0030*/ 	.string	"-arch sm_100 -m 64 "



//--------------------- .note.nv.cuinfo           --------------------------
	.section	.note.nv.cuinfo,"",@"SHT_NOTE"
	.sectionflags	@"SHF_NOTE_NV_CUINFO"
        /*0018*/ 	.short	0x0002
        /*001a*/ 	.short	0x0064
        /*001c*/ 	.short	0x0082
	.zero		2


//--------------------- .nv.info                  --------------------------
	.section	.nv.info,"",@"SHT_CUDA_INFO"
	.align	4


	//----- nvinfo : EIATTR_REGCOUNT
	.align		4
        /*0000*/ 	.byte	0x04, 0x2f
        /*0002*/ 	.short	(.L_1 - .L_0)
	.align		4
.L_0:
        /*0004*/ 	.word	index@(kernel)
        /*0008*/ 	.word	0x0000001e


	//----- nvinfo : EIATTR_FRAME_SIZE
	.align		4
.L_1:
        /*000c*/ 	.byte	0x04, 0x11
        /*000e*/ 	.short	(.L_3 - .L_2)
	.align		4
.L_2:
        /*0010*/ 	.word	index@(kernel)
        /*0014*/ 	.word	0x00000000


	//----- nvinfo : EIATTR_MIN_STACK_SIZE
	.align		4
.L_3:
        /*0018*/ 	.byte	0x04, 0x12
        /*001a*/ 	.short	(.L_5 - .L_4)
	.align		4
.L_4:
        /*001c*/ 	.word	index@(kernel)
        /*0020*/ 	.word	0x00000000
.L_5:


//--------------------- .nv.compat                --------------------------
	.section	.nv.compat,"",@"SHT_CUDA_COMPAT_INFO"
	.align	4
        /*0000*/ 	.byte	0x02, 0x09, 0x00, 0x00, 0x02, 0x02, 0x01, 0x00, 0x02, 0x05, 0x05, 0x00, 0x03, 0x07, 0x01, 0x01
        /*0010*/ 	.byte	0x02, 0x03, 0x00, 0x00, 0x02, 0x06, 0x01, 0x00, 0x04, 0x0b, 0x08, 0x00, 0x09, 0x00, 0x00, 0x00
        /*0020*/ 	.byte	0x00, 0x00, 0x00, 0x00


//--------------------- .nv.info.kernel           --------------------------
	.section	.nv.info.kernel,"",@"SHT_CUDA_INFO"
	.sectionflags	@""
	.align	4


	//----- nvinfo : EIATTR_CUDA_API_VERSION
	.align		4
        /*0000*/ 	.byte	0x04, 0x37
        /*0002*/ 	.short	(.L_7 - .L_6)
.L_6:
        /*0004*/ 	.word	0x00000082


	//----- nvinfo : EIATTR_KPARAM_INFO
	.align		4
.L_7:
        /*0008*/ 	.byte	0x04, 0x17
        /*000a*/ 	.short	(.L_9 - .L_8)
.L_8:
        /*000c*/ 	.word	0x00000000
        /*0010*/ 	.short	0x0003
        /*0012*/ 	.short	0x0010
        /*0014*/ 	.byte	0x00, 0xf5, 0x21, 0x00


	//----- nvinfo : EIATTR_KPARAM_INFO
	.align		4
.L_9:
        /*0018*/ 	.byte	0x04, 0x17
        /*001a*/ 	.short	(.L_11 - .L_10)
.L_10:
        /*001c*/ 	.word	0x00000000
        /*0020*/ 	.short	0x0002
        /*0022*/ 	.short	0x0008
        /*0024*/ 	.byte	0x00, 0xf5, 0x21, 0x00


	//----- nvinfo : EIATTR_KPARAM_INFO
	.align		4
.L_11:
        /*0028*/ 	.byte	0x04, 0x17
        /*002a*/ 	.short	(.L_13 - .L_12)
.L_12:
        /*002c*/ 	.word	0x00000000
        /*0030*/ 	.short	0x0001
        /*0032*/ 	.short	0x0004
        /*0034*/ 	.byte	0x00, 0xf0, 0x11, 0x00


	//----- nvinfo : EIATTR_KPARAM_INFO
	.align		4
.L_13:
        /*0038*/ 	.byte	0x04, 0x17
        /*003a*/ 	.short	(.L_15 - .L_14)
.L_14:
        /*003c*/ 	.word	0x00000000
        /*0040*/ 	.short	0x0000
        /*0042*/ 	.short	0x0000
        /*0044*/ 	.byte	0x00, 0xf0, 0x11, 0x00


	//----- nvinfo : EIATTR_SPARSE_MMA_MASK
	.align		4
.L_15:
        /*0048*/ 	.byte	0x03, 0x50
        /*004a*/ 	.short	0x0000


	//----- nvinfo : EIATTR_MAXREG_COUNT
	.align		4
        /*004c*/ 	.byte	0x03, 0x1b
        /*004e*/ 	.short	0x00ff


	//----- nvinfo : EIATTR_MERCURY_ISA_VERSION
	.align		4
        /*0050*/ 	.byte	0x03, 0x5f
        /*0052*/ 	.short	0x0101


	//----- nvinfo : EIATTR_VRC_CTA_INIT_COUNT
	.align		4
        /*0054*/ 	.byte	0x02, 0x4a
	.zero		1
	.zero		1


	//----- nvinfo : EIATTR_EXIT_INSTR_OFFSETS
	.align		4
        /*0058*/ 	.byte	0x04, 0x1c
        /*005a*/ 	.short	(.L_17 - .L_16)


	//   ....[0]....
.L_16:
        /*005c*/ 	.word	0x00000070


	//   ....[1]....
        /*0060*/ 	.word	0x00000b90


	//   ....[2]....
        /*0064*/ 	.word	0x00000ee0


	//   ....[3]....
        /*0068*/ 	.word	0x00001080


	//   ....[4]....
        /*006c*/ 	.word	0x000011a0


	//   ....[5]....
        /*0070*/ 	.word	0x00001230


	//----- nvinfo : EIATTR_CBANK_PARAM_SIZE
	.align		4
.L_17:
        /*0074*/ 	.byte	0x03, 0x19
        /*0076*/ 	.short	0x0018


	//----- nvinfo : EIATTR_PARAM_CBANK
	.align		4
        /*0078*/ 	.byte	0x04, 0x0a
        /*007a*/ 	.short	(.L_19 - .L_18)
	.align		4
.L_18:
        /*007c*/ 	.word	index@(.nv.constant0.kernel)
        /*0080*/ 	.short	0x0380
        /*0082*/ 	.short	0x0018


	//----- nvinfo : EIATTR_SW_WAR
	.align		4
.L_19:
        /*0084*/ 	.byte	0x04, 0x36
        /*0086*/ 	.short	(.L_21 - .L_20)
.L_20:
        /*0088*/ 	.word	0x00000008
.L_21:


//--------------------- .nv.callgraph             --------------------------
	.section	.nv.callgraph,"",@"SHT_CUDA_CALLGRAPH"
	.align	4
	.sectionentsize	8
	.align		4
        /*0000*/ 	.word	0x00000000
	.align		4
        /*0004*/ 	.word	0xffffffff
	.align		4
        /*0008*/ 	.word	0x00000000
	.align		4
        /*000c*/ 	.word	0xfffffffe
	.align		4
        /*0010*/ 	.word	0x00000000
	.align		4
        /*0014*/ 	.word	0xfffffffd
	.align		4
        /*0018*/ 	.word	0x00000000
	.align		4
        /*001c*/ 	.word	0xfffffffc


//--------------------- .text.kernel              --------------------------
	.section	.text.kernel,"ax",@progbits
	.align	128
        .global         kernel
        .type           kernel,@function
        .size           kernel,(.L_x_11 - kernel)
        .other          kernel,@"STO_CUDA_ENTRY STV_DEFAULT"
kernel:
.text.kernel:
[----:B------:R-:W-:Y:S01]  /*0000*/  LDC R1, c[0x0][0x37c] ;  /* 0x0000df00ff017b82 */ /* 0x000fe20000000800 */
[----:B------:R-:W0:Y:S07]  /*0010*/  S2R R3, SR_TID.X ;  /* 0x0000000000037919 */ /* 0x000e2e0000002100 */
[----:B------:R-:W0:Y:S01]  /*0020*/  S2UR UR4, SR_CTAID.X ;  /* 0x00000000000479c3 */ /* 0x000e220000002500 */
[----:B------:R-:W1:Y:S07]  /*0030*/  LDCU UR5, c[0x0][0x384] ;  /* 0x00007080ff0577ac */ /* 0x000e6e0008000800 */
[----:B------:R-:W0:Y:S02]  /*0040*/  LDC R0, c[0x0][0x360] ;  /* 0x0000d800ff007b82 */ /* 0x000e240000000800 */
[----:B0-----:R-:W-:-:S05]  /*0050*/  IMAD R0, R0, UR4, R3 ;  /* 0x0000000400007c24 */ /* 0x001fca000f8e0203 */
[----:B-1----:R-:W-:-:S13]  /*0060*/  ISETP.GE.AND P0, PT, R0, UR5, PT ;  /* 0x0000000500007c0c */ /* 0x002fda000bf06270 */
[----:B------:R-:W-:Y:S05]  /*0070*/  @P0 EXIT ;  /* 0x000000000000094d */ /* 0x000fea0003800000 */
[----:B------:R-:W0:Y:S01]  /*0080*/  LDCU UR5, c[0x0][0x380] ;  /* 0x00007000ff0577ac */ /* 0x000e220008000800 */
[----:B------:R-:W-:Y:S01]  /*0090*/  IMAD.MOV.U32 R8, RZ, RZ, RZ ;  /* 0x000000ffff087224 */ /* 0x000fe200078e00ff */
[----:B------:R-:W1:Y:S01]  /*00a0*/  LDCU.64 UR10, c[0x0][0x358] ;  /* 0x00006b00ff0a77ac */ /* 0x000e620008000a00 */
[----:B0-----:R-:W-:Y:S02]  /*00b0*/  UISETP.GE.AND UP0, UPT, UR5, 0x2, UPT ;  /* 0x000000020500788c */ /* 0x001fe4000bf06270 */
[----:B------:R-:W-:-:S05]  /*00c0*/  IMAD R0, R0, UR5, RZ ;  /* 0x0000000500007c24 */ /* 0x000fca000f8e02ff */
[----:B------:R-:W-:Y:S02]  /*00d0*/  SHF.R.S32.HI R9, RZ, 0x1f, R0 ;  /* 0x0000001fff097819 */ /* 0x000fe40000011400 */
[----:B-1----:R-:W-:Y:S05]  /*00e0*/  BRA.U !UP0, `(.L_x_0) ;  /* 0x0000000908a07547 */ /* 0x002fea000b800000 */
[----:B------:R-:W0:Y:S01]  /*00f0*/  LDCU.64 UR6, c[0x0][0x388] ;  /* 0x00007100ff0677ac */ /* 0x000e220008000a00 */
[C---:B------:R-:W-:Y:S01]  /*0100*/  IMAD.SHL.U32 R2, R0.reuse, 0x4, RZ ;  /* 0x0000000400027824 */ /* 0x040fe200078e00ff */
[----:B------:R-:W-:-:S04]  /*0110*/  SHF.L.U64.HI R3, R0, 0x2, R9 ;  /* 0x0000000200037819 */ /* 0x000fc80000010209 */
[----:B0-----:R-:W-:-:S04]  /*0120*/  IADD3 R4, P0, PT, R2, UR6, RZ ;  /* 0x0000000602047c10 */ /* 0x001fc8000ff1e0ff */
[----:B------:R-:W-:-:S05]  /*0130*/  IADD3.X R5, PT, PT, R3, UR7, RZ, P0, !PT ;  /* 0x0000000703057c10 */ /* 0x000fca00087fe4ff */
[----:B------:R0:W5:Y:S01]  /*0140*/  LDG.E R10, desc[UR10][R4.64] ;  /* 0x0000000a040a7981 */ /* 0x000162000c1e1900 */
[----:B------:R-:W-:Y:S01]  /*0150*/  UIADD3 UR4, UPT, UPT, UR5, -0x1, URZ ;  /* 0xffffffff05047890 */ /* 0x000fe2000fffe0ff */
[----:B------:R-:W-:Y:S01]  /*0160*/  IMAD.MOV.U32 R8, RZ, RZ, RZ ;  /* 0x000000ffff087224 */ /* 0x000fe200078e00ff */
[----:B------:R-:W-:Y:S01]  /*0170*/  UIADD3 UR5, UPT, UPT, UR5, -0x2, URZ ;  /* 0xfffffffe05057890 */ /* 0x000fe2000fffe0ff */
[----:B------:R-:W-:Y:S01]  /*0180*/  IMAD.MOV.U32 R11, RZ, RZ, 0x1 ;  /* 0x00000001ff0b7424 */ /* 0x000fe200078e00ff */
[----:B------:R-:W-:Y:S02]  /*0190*/  ULOP3.LUT UR6, UR4, 0xf, URZ, 0xc0, !UPT ;  /* 0x0000000f04067892 */ /* 0x000fe4000f8ec0ff */
[----:B------:R-:W-:-:S09]  /*01a0*/  UISETP.GE.U32.AND UP0, UPT, UR5, 0xf, UPT ;  /* 0x0000000f0500788c */ /* 0x000fd2000bf06070 */
[----:B0-----:R-:W-:Y:S05]  /*01b0*/  BRA.U !UP0, `(.L_x_1) ;  /* 0x00000005082c7547 */ /* 0x001fea000b800000 */
[----:B------:R-:W-:Y:S01]  /*01c0*/  IADD3 R6, P0, PT, R4, 0x20, RZ ;  /* 0x0000002004067810 */ /* 0x000fe20007f1e0ff */
[----:B------:R-:W-:Y:S01]  /*01d0*/  IMAD.MOV.U32 R11, RZ, RZ, RZ ;  /* 0x000000ffff0b7224 */ /* 0x000fe200078e00ff */
[----:B------:R-:W-:Y:S01]  /*01e0*/  ULOP3.LUT UR5, UR4, 0xfffffff0, URZ, 0xc0, !UPT ;  /* 0xfffffff004057892 */ /* 0x000fe2000f8ec0ff */
[----:B------:R-:W-:Y:S02]  /*01f0*/  IMAD.MOV.U32 R8, RZ, RZ, RZ ;  /* 0x000000ffff087224 */ /* 0x000fe400078e00ff */
[----:B------:R-:W-:-:S09]  /*0200*/  IMAD.X R7, RZ, RZ, R5, P0 ;  /* 0x000000ffff077224 */ /* 0x000fd200000e0605 */
.L_x_2:
[----:B------:R-:W2:Y:S04]  /*0210*/  LDG.E R25, desc[UR10][R6.64+-0x1c] ;  /* 0xffffe40a06197981 */ /* 0x000ea8000c1e1900 */
[----:B------:R-:W3:Y:S04]  /*0220*/  LDG.E R24, desc[UR10][R6.64+-0x18] ;  /* 0xffffe80a06187981 */ /* 0x000ee8000c1e1900 */
[----:B------:R-:W4:Y:S04]  /*0230*/  LDG.E R27, desc[UR10][R6.64+-0x14] ;  /* 0xffffec0a061b7981 */ /* 0x000f28000c1e1900 */
        /* <DEDUP_REMOVED lines=11> */
[----:B------:R-:W4:Y:S01]  /*02f0*/  LDG.E R20, desc[UR10][R6.64+0x1c] ;  /* 0x00001c0a06147981 */ /* 0x000f22000c1e1900 */
[----:B--2--5:R-:W-:-:S04]  /*0300*/  FSETP.GT.AND P2, PT, R25, R10, PT ;  /* 0x0000000a1900720b */ /* 0x024fc80003f44000 */
[----:B------:R-:W-:Y:S02]  /*0310*/  FSEL R25, R25, R10, P2 ;  /* 0x0000000a19197208 */ /* 0x000fe40001000000 */
[----:B------:R0:W2:Y:S02]  /*0320*/  LDG.E R10, desc[UR10][R6.64+0x20] ;  /* 0x0000200a060a7981 */ /* 0x0000a4000c1e1900 */
[----:B---3--:R-:W-:-:S04]  /*0330*/  FSETP.GT.AND P3, PT, R24, R25, PT ;  /* 0x000000191800720b */ /* 0x008fc80003f64000 */
[----:B------:R-:W-:Y:S01]  /*0340*/  FSEL R24, R24, R25, P3 ;  /* 0x0000001918187208 */ /* 0x000fe20001800000 */
[----:B------:R-:W-:-:S03]  /*0350*/  @P2 VIADD R8, R11, 0x1 ;  /* 0x000000010b082836 */ /* 0x000fc60000000000 */
[----:B----4-:R-:W-:-:S04]  /*0360*/  FSETP.GT.AND P1, PT, R27, R24, PT ;  /* 0x000000181b00720b */ /* 0x010fc80003f24000 */
[----:B------:R-:W-:Y:S01]  /*0370*/  FSEL R24, R27, R24, P1 ;  /* 0x000000181b187208 */ /* 0x000fe20000800000 */
[----:B------:R-:W-:-:S03]  /*0380*/  @P3 VIADD R8, R11, 0x2 ;  /* 0x000000020b083836 */ /* 0x000fc60000000000 */
[----:B------:R-:W-:-:S04]  /*0390*/  FSETP.GT.AND P6, PT, R23, R24, PT ;  /* 0x000000181700720b */ /* 0x000fc80003fc4000 */
        /* <DEDUP_REMOVED lines=34> */
[----:B------:R-:W-:Y:S01]  /*05c0*/  @P2 VIADD R8, R11, 0xe ;  /* 0x0000000e0b082836 */ /* 0x000fe20000000000 */
[----:B0-----:R-:W-:-:S05]  /*05d0*/  IADD3 R6, P2, PT, R6, 0x40, RZ ;  /* 0x0000004006067810 */ /* 0x001fca0007f5e0ff */
[----:B------:R-:W-:Y:S02]  /*05e0*/  IMAD.X R7, RZ, RZ, R7, P2 ;  /* 0x000000ffff077224 */ /* 0x000fe400010e0607 */
[C---:B------:R-:W-:Y:S02]  /*05f0*/  @P1 VIADD R8, R11.reuse, 0xf ;  /* 0x0000000f0b081836 */ /* 0x040fe40000000000 */
[----:B------:R-:W-:-:S05]  /*0600*/  VIADD R11, R11, 0x10 ;  /* 0x000000100b0b7836 */ /* 0x000fca0000000000 */
[----:B------:R-:W-:Y:S02]  /*0610*/  ISETP.NE.AND P1, PT, R11, UR5, PT ;  /* 0x000000050b007c0c */ /* 0x000fe4000bf25270 */
[----:B--2---:R-:W-:-:S04]  /*0620*/  FSETP.GT.AND P0, PT, R10, R19, PT ;  /* 0x000000130a00720b */ /* 0x004fc80003f04000 */
[----:B------:R-:W-:Y:S02]  /*0630*/  FSEL R10, R10, R19, P0 ;  /* 0x000000130a0a7208 */ /* 0x000fe40000000000 */
[----:B------:R-:W-:-:S05]  /*0640*/  SEL R8, R11, R8, P0 ;  /* 0x000000080b087207 */ /* 0x000fca0000000000 */
[----:B------:R-:W-:Y:S05]  /*0650*/  @P1 BRA `(.L_x_2) ;  /* 0xfffffff800ec1947 */ /* 0x000fea000383ffff */
[----:B------:R-:W-:-:S07]  /*0660*/  VIADD R11, R11, 0x1 ;  /* 0x000000010b0b7836 */ /* 0x000fce0000000000 */
.L_x_1:
[----:B------:R-:W-:-:S09]  /*0670*/  UISETP.NE.AND UP0, UPT, UR6, URZ, UPT ;  /* 0x000000ff0600728c */ /* 0x000fd2000bf05270 */
[----:B------:R-:W-:Y:S05]  /*0680*/  BRA.U !UP0, `(.L_x_0) ;  /* 0x0000000508387547 */ /* 0x000fea000b800000 */
[----:B------:R-:W-:Y:S02]  /*0690*/  UISETP.GE.U32.AND UP0, UPT, UR6, 0x8, UPT ;  /* 0x000000080600788c */ /* 0x000fe4000bf06070 */
[----:B------:R-:W-:-:S04]  /*06a0*/  ULOP3.LUT UR5, UR4, 0x7, URZ, 0xc0, !UPT ;  /* 0x0000000704057892 */ /* 0x000fc8000f8ec0ff */
[----:B------:R-:W-:-:S03]  /*06b0*/  UISETP.NE.AND UP1, UPT, UR5, URZ, UPT ;  /* 0x000000ff0500728c */ /* 0x000fc6000bf25270 */
[----:B------:R-:W-:Y:S08]  /*06c0*/  BRA.U !UP0, `(.L_x_3) ;  /* 0x0000000108887547 */ /* 0x000ff0000b800000 */
[----:B------:R-:W-:-:S05]  /*06d0*/  IMAD.WIDE.U32 R6, R11, 0x4, R4 ;  /* 0x000000040b067825 */ /* 0x000fca00078e0004 */
[----:B------:R-:W2:Y:S04]  /*06e0*/  LDG.E R13, desc[UR10][R6.64] ;  /* 0x0000000a060d7981 */ /* 0x000ea8000c1e1900 */
[----:B------:R-:W3:Y:S04]  /*06f0*/  LDG.E R15, desc[UR10][R6.64+0x4] ;  /* 0x0000040a060f7981 */ /* 0x000ee8000c1e1900 */
        /* <DEDUP_REMOVED lines=8> */
[----:B------:R-:W-:Y:S02]  /*0780*/  SEL R8, R11, R8, P2 ;  /* 0x000000080b087207 */ /* 0x000fe40001000000 */
[----:B---3--:R-:W-:-:S04]  /*0790*/  FSETP.GT.AND P3, PT, R15, R10, PT ;  /* 0x0000000a0f00720b */ /* 0x008fc80003f64000 */
[----:B------:R-:W-:-:S04]  /*07a0*/  FSEL R10, R15, R10, P3 ;  /* 0x0000000a0f0a7208 */ /* 0x000fc80001800000 */
        /* <DEDUP_REMOVED lines=17> */
[----:B------:R-:W-:-:S08]  /*08c0*/  @P2 VIADD R8, R11, 0x6 ;  /* 0x000000060b082836 */ /* 0x000fd00000000000 */
[C---:B------:R-:W-:Y:S02]  /*08d0*/  @P3 VIADD R8, R11.reuse, 0x7 ;  /* 0x000000070b083836 */ /* 0x040fe40000000000 */
[----:B------:R-:W-:-:S07]  /*08e0*/  VIADD R11, R11, 0x8 ;  /* 0x000000080b0b7836 */ /* 0x000fce0000000000 */
.L_x_3:
        /* <DEDUP_REMOVED lines=20> */
[----:B------:R-:W-:-:S08]  /*0a30*/  @P2 VIADD R8, R11, 0x2 ;  /* 0x000000020b082836 */ /* 0x000fd00000000000 */
[C---:B------:R-:W-:Y:S02]  /*0a40*/  @P3 VIADD R8, R11.reuse, 0x3 ;  /* 0x000000030b083836 */ /* 0x040fe40000000000 */
[----:B------:R-:W-:-:S07]  /*0a50*/  VIADD R11, R11, 0x4 ;  /* 0x000000040b0b7836 */ /* 0x000fce0000000000 */
.L_x_4:
[----:B------:R-:W-:Y:S05]  /*0a60*/  BRA.U !UP1, `(.L_x_0) ;  /* 0x0000000109407547 */ /* 0x000fea000b800000 */
[----:B------:R-:W0:Y:S01]  /*0a70*/  LDCU.64 UR6, c[0x0][0x388] ;  /* 0x00007100ff0677ac */ /* 0x000e220008000a00 */
[----:B------:R-:W-:Y:S01]  /*0a80*/  IMAD.WIDE.U32 R2, R11, 0x4, R2 ;  /* 0x000000040b027825 */ /* 0x000fe200078e0002 */
[----:B------:R-:W-:Y:S02]  /*0a90*/  UIADD3 UR4, UPT, UPT, -UR4, URZ, URZ ;  /* 0x000000ff04047290 */ /* 0x000fe4000fffe1ff */
[----:B0-----:R-:W-:-:S04]  /*0aa0*/  IADD3 R2, P0, PT, R2, UR6, RZ ;  /* 0x0000000602027c10 */ /* 0x001fc8000ff1e0ff */
[----:B------:R-:W-:-:S09]  /*0ab0*/  IADD3.X R5, PT, PT, R3, UR7, RZ, P0, !PT ;  /* 0x0000000703057c10 */ /* 0x000fd200087fe4ff */
.L_x_5:
[----:B------:R-:W-:-:S06]  /*0ac0*/  IMAD.MOV.U32 R3, RZ, RZ, R5 ;  /* 0x000000ffff037224 */ /* 0x000fcc00078e0005 */
[----:B------:R0:W2:Y:S01]  /*0ad0*/  LDG.E R3, desc[UR10][R2.64] ;  /* 0x0000000a02037981 */ /* 0x0000a2000c1e1900 */
[----:B------:R-:W-:-:S04]  /*0ae0*/  UIADD3 UR4, UPT, UPT, UR4, 0x1, URZ ;  /* 0x0000000104047890 */ /* 0x000fc8000fffe0ff */
[----:B------:R-:W-:Y:S01]  /*0af0*/  UISETP.NE.AND UP0, UPT, UR4, URZ, UPT ;  /* 0x000000ff0400728c */ /* 0x000fe2000bf05270 */
[----:B0-----:R-:W-:-:S05]  /*0b00*/  IADD3 R2, P1, PT, R2, 0x4, RZ ;  /* 0x0000000402027810 */ /* 0x001fca0007f3e0ff */
[----:B------:R-:W-:Y:S01]  /*0b10*/  IMAD.X R5, RZ, RZ, R5, P1 ;  /* 0x000000ffff057224 */ /* 0x000fe200008e0605 */
[----:B--2--5:R-:W-:-:S04]  /*0b20*/  FSETP.GT.AND P0, PT, R3, R10, PT ;  /* 0x0000000a0300720b */ /* 0x024fc80003f04000 */
[C---:B------:R-:W-:Y:S01]  /*0b30*/  SEL R8, R11.reuse, R8, P0 ;  /* 0x000000080b087207 */ /* 0x040fe20000000000 */
[----:B------:R-:W-:Y:S01]  /*0b40*/  VIADD R11, R11, 0x1 ;  /* 0x000000010b0b7836 */ /* 0x000fe20000000000 */
[----:B------:R-:W-:Y:S01]  /*0b50*/  FSEL R10, R3, R10, P0 ;  /* 0x0000000a030a7208 */ /* 0x000fe20000000000 */
[----:B------:R-:W-:Y:S06]  /*0b60*/  BRA.U UP0, `(.L_x_5) ;  /* 0xfffffffd00d47547 */ /* 0x000fec000b83ffff */
.L_x_0:
[----:B------:R-:W0:Y:S02]  /*0b70*/  LDC R4, c[0x0][0x380] ;  /* 0x0000e000ff047b82 */ /* 0x000e240000000800 */
[----:B0-----:R-:W-:-:S13]  /*0b80*/  ISETP.GE.AND P0, PT, R4, 0x1, PT ;  /* 0x000000010400780c */ /* 0x001fda0003f06270 */
[----:B------:R-:W-:Y:S05]  /*0b90*/  @!P0 EXIT ;  /* 0x000000000000894d */ /* 0x000fea0003800000 */
[C---:B------:R-:W-:Y:S01]  /*0ba0*/  ISETP.GE.U32.AND P1, PT, R4.reuse, 0x8, PT ;  /* 0x000000080400780c */ /* 0x040fe20003f26070 */
[----:B------:R-:W-:Y:S01]  /*0bb0*/  IMAD.MOV.U32 R5, RZ, RZ, RZ ;  /* 0x000000ffff057224 */ /* 0x000fe200078e00ff */
[----:B------:R-:W-:-:S04]  /*0bc0*/  LOP3.LUT R12, R4, 0x7, RZ, 0xc0, !PT ;  /* 0x00000007040c7812 */ /* 0x000fc800078ec0ff */
[----:B------:R-:W-:-:S07]  /*0bd0*/  ISETP.NE.AND P0, PT, R12, RZ, PT ;  /* 0x000000ff0c00720c */ /* 0x000fce0003f05270 */
[----:B------:R-:W-:Y:S06]  /*0be0*/  @!P1 BRA `(.L_x_6) ;  /* 0x0000000000bc9947 */ /* 0x000fec0003800000 */
[----:B------:R-:W0:Y:S01]  /*0bf0*/  LDCU.64 UR4, c[0x0][0x390] ;  /* 0x00007200ff0477ac */ /* 0x000e220008000a00 */
[----:B------:R-:W-:Y:S01]  /*0c00*/  LOP3.LUT R5, R4, 0x7ffffff8, RZ, 0xc0, !PT ;  /* 0x7ffffff804057812 */ /* 0x000fe200078ec0ff */
[----:B------:R-:W-:Y:S01]  /*0c10*/  IMAD.MOV R6, RZ, RZ, -R8 ;  /* 0x000000ffff067224 */ /* 0x000fe200078e0a08 */
[----:B0----5:R-:W-:Y:S01]  /*0c20*/  LEA R10, P1, R0, UR4, 0x2 ;  /* 0x00000004000a7c11 */ /* 0x021fe2000f8210ff */
[----:B------:R-:W-:-:S03]  /*0c30*/  UMOV UR4, URZ ;  /* 0x000000ff00047c82 */ /* 0x000fc60008000000 */
[----:B------:R-:W-:Y:S02]  /*0c40*/  IADD3 R10, P2, PT, R10, 0x10, RZ ;  /* 0x000000100a0a7810 */ /* 0x000fe40007f5e0ff */
[----:B------:R-:W-:-:S05]  /*0c50*/  LEA.HI.X R13, R0, UR5, R9, 0x2, P1 ;  /* 0x00000005000d7c11 */ /* 0x000fca00088f1409 */
[----:B------:R-:W-:-:S07]  /*0c60*/  IMAD.X R13, RZ, RZ, R13, P2 ;  /* 0x000000ffff0d7224 */ /* 0x000fce00010e060d */
.L_x_7:
[----:B------:R-:W-:Y:S01]  /*0c70*/  UIADD3 UR5, UPT, UPT, UR4, 0x1, URZ ;  /* 0x0000000104057890 */ /* 0x000fe2000fffe0ff */
[----:B------:R-:W-:Y:S01]  /*0c80*/  ISETP.NE.AND P1, PT, R6, RZ, PT ;  /* 0x000000ff0600720c */ /* 0x000fe20003f25270 */
[----:B------:R-:W-:Y:S01]  /*0c90*/  UIADD3 UR6, UPT, UPT, UR4, 0x2, URZ ;  /* 0x0000000204067890 */ /* 0x000fe2000fffe0ff */
[----:B---3--:R-:W-:Y:S01]  /*0ca0*/  IMAD.MOV.U32 R2, RZ, RZ, R10 ;  /* 0x000000ffff027224 */ /* 0x008fe200078e000a */
[----:B------:R-:W-:Y:S01]  /*0cb0*/  UIADD3 UR7, UPT, UPT, UR4, 0x3, URZ ;  /* 0x0000000304077890 */ /* 0x000fe2000fffe0ff */
[----:B------:R-:W-:Y:S01]  /*0cc0*/  FSEL R7, RZ, 1, P1 ;  /* 0x3f800000ff077808 */ /* 0x000fe20000800000 */
[----:B------:R-:W-:Y:S01]  /*0cd0*/  UIADD3 UR8, UPT, UPT, UR4, 0x6, URZ ;  /* 0x0000000604087890 */ /* 0x000fe2000fffe0ff */
[C---:B------:R-:W-:Y:S01]  /*0ce0*/  ISETP.NE.AND P2, PT, R8.reuse, UR5, PT ;  /* 0x0000000508007c0c */ /* 0x040fe2000bf45270 */
[----:B------:R-:W-:Y:S01]  /*0cf0*/  UIADD3 UR5, UPT, UPT, UR4, 0x4, URZ ;  /* 0x0000000404057890 */ /* 0x000fe2000fffe0ff */
[C---:B------:R-:W-:Y:S01]  /*0d00*/  ISETP.NE.AND P3, PT, R8.reuse, UR6, PT ;  /* 0x0000000608007c0c */ /* 0x040fe2000bf65270 */
[----:B------:R-:W-:Y:S01]  /*0d10*/  UIADD3 UR6, UPT, UPT, UR4, 0x5, URZ ;  /* 0x0000000504067890 */ /* 0x000fe2000fffe0ff */
[----:B------:R-:W-:Y:S01]  /*0d20*/  ISETP.NE.AND P1, PT, R8, UR7, PT ;  /* 0x0000000708007c0c */ /* 0x000fe2000bf25270 */
[----:B------:R-:W-:Y:S01]  /*0d30*/  UIADD3 UR9, UPT, UPT, UR4, 0x7, URZ ;  /* 0x0000000704097890 */ /* 0x000fe2000fffe0ff */
[----:B------:R-:W-:Y:S01]  /*0d40*/  IMAD.MOV.U32 R3, RZ, RZ, R13 ;  /* 0x000000ffff037224 */ /* 0x000fe200078e000d */
[----:B------:R-:W-:Y:S01]  /*0d50*/  UIADD3 UR4, UPT, UPT, UR4, 0x8, URZ ;  /* 0x0000000804047890 */ /* 0x000fe2000fffe0ff */
[----:B------:R-:W-:Y:S01]  /*0d60*/  FSEL R15, RZ, 1, P1 ;  /* 0x3f800000ff0f7808 */ /* 0x000fe20000800000 */
[----:B------:R-:W-:Y:S01]  /*0d70*/  VIADD R6, R6, 0x8 ;  /* 0x0000000806067836 */ /* 0x000fe20000000000 */
[----:B------:R-:W-:Y:S01]  /*0d80*/  FSEL R11, RZ, 1, P2 ;  /* 0x3f800000ff0b7808 */ /* 0x000fe20001000000 */
[----:B------:R0:W-:Y:S01]  /*0d90*/  STG.E desc[UR10][R2.64+-0x10], R7 ;  /* 0xfffff00702007986 */ /* 0x0001e2000c10190a */
[----:B------:R-:W-:-:S02]  /*0da0*/  FSEL R13, RZ, 1, P3 ;  /* 0x3f800000ff0d7808 */ /* 0x000fc40001800000 */
[----:B------:R-:W-:Y:S01]  /*0db0*/  ISETP.NE.AND P1, PT, R5, UR4, PT ;  /* 0x0000000405007c0c */ /* 0x000fe2000bf25270 */
[----:B------:R1:W-:Y:S01]  /*0dc0*/  STG.E desc[UR10][R2.64+-0xc], R11 ;  /* 0xfffff40b02007986 */ /* 0x0003e2000c10190a */
[C---:B------:R-:W-:Y:S02]  /*0dd0*/  ISETP.NE.AND P2, PT, R8.reuse, UR5, PT ;  /* 0x0000000508007c0c */ /* 0x040fe4000bf45270 */
[C---:B------:R-:W-:Y:S01]  /*0de0*/  ISETP.NE.AND P3, PT, R8.reuse, UR6, PT ;  /* 0x0000000608007c0c */ /* 0x040fe2000bf65270 */
[----:B------:R2:W-:Y:S01]  /*0df0*/  STG.E desc[UR10][R2.64+-0x8], R13 ;  /* 0xfffff80d02007986 */ /* 0x0005e2000c10190a */
[C---:B------:R-:W-:Y:S02]  /*0e00*/  ISETP.NE.AND P4, PT, R8.reuse, UR8, PT ;  /* 0x0000000808007c0c */ /* 0x040fe4000bf85270 */
[----:B------:R-:W-:Y:S01]  /*0e10*/  ISETP.NE.AND P5, PT, R8, UR9, PT ;  /* 0x0000000908007c0c */ /* 0x000fe2000bfa5270 */
[----:B------:R3:W-:Y:S01]  /*0e20*/  STG.E desc[UR10][R2.64+-0x4], R15 ;  /* 0xfffffc0f02007986 */ /* 0x0007e2000c10190a */
[----:B0-----:R-:W-:-:S02]  /*0e30*/  FSEL R7, RZ, 1, P2 ;  /* 0x3f800000ff077808 */ /* 0x001fc40001000000 */
[----:B------:R-:W-:Y:S02]  /*0e40*/  FSEL R17, RZ, 1, P3 ;  /* 0x3f800000ff117808 */ /* 0x000fe40001800000 */
[----:B-1----:R-:W-:Y:S01]  /*0e50*/  FSEL R11, RZ, 1, P4 ;  /* 0x3f800000ff0b7808 */ /* 0x002fe20002000000 */
[----:B------:R3:W-:Y:S01]  /*0e60*/  STG.E desc[UR10][R2.64], R7 ;  /* 0x0000000702007986 */ /* 0x0007e2000c10190a */
[----:B------:R-:W-:Y:S02]  /*0e70*/  FSEL R19, RZ, 1, P5 ;  /* 0x3f800000ff137808 */ /* 0x000fe40002800000 */
[----:B------:R-:W-:Y:S01]  /*0e80*/  IADD3 R10, P2, PT, R2, 0x20, RZ ;  /* 0x00000020020a7810 */ /* 0x000fe20007f5e0ff */
[----:B------:R3:W-:Y:S04]  /*0e90*/  STG.E desc[UR10][R2.64+0x4], R17 ;  /* 0x0000041102007986 */ /* 0x0007e8000c10190a */
[----:B------:R3:W-:Y:S01]  /*0ea0*/  STG.E desc[UR10][R2.64+0x8], R11 ;  /* 0x0000080b02007986 */ /* 0x0007e2000c10190a */
[----:B--2---:R-:W-:-:S03]  /*0eb0*/  IMAD.X R13, RZ, RZ, R3, P2 ;  /* 0x000000ffff0d7224 */ /* 0x004fc600010e0603 */
[----:B------:R3:W-:Y:S01]  /*0ec0*/  STG.E desc[UR10][R2.64+0xc], R19 ;  /* 0x00000c1302007986 */ /* 0x0007e2000c10190a */
[----:B------:R-:W-:Y:S05]  /*0ed0*/  @P1 BRA `(.L_x_7) ;  /* 0xfffffffc00641947 */ /* 0x000fea000383ffff */
.L_x_6:
[----:B------:R-:W-:Y:S05]  /*0ee0*/  @!P0 EXIT ;  /* 0x000000000000894d */ /* 0x000fea0003800000 */
[----:B------:R-:W-:Y:S02]  /*0ef0*/  ISETP.GE.U32.AND P1, PT, R12, 0x4, PT ;  /* 0x000000040c00780c */ /* 0x000fe40003f26070 */
[----:B-----5:R-:W-:-:S04]  /*0f00*/  LOP3.LUT R10, R4, 0x3, RZ, 0xc0, !PT ;  /* 0x00000003040a7812 */ /* 0x020fc800078ec0ff */
[----:B------:R-:W-:-:S07]  /*0f10*/  ISETP.NE.AND P0, PT, R10, RZ, PT ;  /* 0x000000ff0a00720c */ /* 0x000fce0003f05270 */
[----:B------:R-:W-:Y:S06]  /*0f20*/  @!P1 BRA `(.L_x_8) ;  /* 0x0000000000549947 */ /* 0x000fec0003800000 */
[----:B------:R-:W0:Y:S01]  /*0f30*/  LDCU.64 UR4, c[0x0][0x390] ;  /* 0x00007200ff0477ac */ /* 0x000e220008000a00 */
[C---:B---3--:R-:W-:Y:S01]  /*0f40*/  VIADD R3, R5.reuse, 0x1 ;  /* 0x0000000105037836 */ /* 0x048fe20000000000 */
[----:B------:R-:W-:Y:S01]  /*0f50*/  IADD3 R6, P1, PT, R0, R5, RZ ;  /* 0x0000000500067210 */ /* 0x000fe20007f3e0ff */
[----:B------:R-:W-:-:S03]  /*0f60*/  VIADD R7, R5, 0x3 ;  /* 0x0000000305077836 */ /* 0x000fc60000000000 */
[-C--:B------:R-:W-:Y:S01]  /*0f70*/  ISETP.NE.AND P2, PT, R3, R8.reuse, PT ;  /* 0x000000080300720c */ /* 0x080fe20003f45270 */
[----:B------:R-:W-:Y:S01]  /*0f80*/  VIADD R3, R5, 0x2 ;  /* 0x0000000205037836 */ /* 0x000fe20000000000 */
[-C--:B------:R-:W-:Y:S01]  /*0f90*/  ISETP.NE.AND P4, PT, R7, R8.reuse, PT ;  /* 0x000000080700720c */ /* 0x080fe20003f85270 */
[----:B------:R-:W-:Y:S01]  /*0fa0*/  IMAD.X R11, RZ, RZ, R9, P1 ;  /* 0x000000ffff0b7224 */ /* 0x000fe200008e0609 */
[CC--:B------:R-:W-:Y:S01]  /*0fb0*/  ISETP.NE.AND P1, PT, R5.reuse, R8.reuse, PT ;  /* 0x000000080500720c */ /* 0x0c0fe20003f25270 */
[----:B------:R-:W-:Y:S01]  /*0fc0*/  VIADD R5, R5, 0x4 ;  /* 0x0000000405057836 */ /* 0x000fe20000000000 */
[----:B------:R-:W-:Y:S02]  /*0fd0*/  ISETP.NE.AND P3, PT, R3, R8, PT ;  /* 0x000000080300720c */ /* 0x000fe40003f65270 */
[----:B------:R-:W-:Y:S02]  /*0fe0*/  FSEL R7, RZ, 1, P1 ;  /* 0x3f800000ff077808 */ /* 0x000fe40000800000 */
[----:B------:R-:W-:-:S02]  /*0ff0*/  FSEL R13, RZ, 1, P3 ;  /* 0x3f800000ff0d7808 */ /* 0x000fc40001800000 */
[C---:B0-----:R-:W-:Y:S02]  /*1000*/  LEA R2, P5, R6.reuse, UR4, 0x2 ;  /* 0x0000000406027c11 */ /* 0x041fe4000f8a10ff */
[----:B------:R-:W-:Y:S02]  /*1010*/  FSEL R15, RZ, 1, P4 ;  /* 0x3f800000ff0f7808 */ /* 0x000fe40002000000 */
[----:B------:R-:W-:Y:S02]  /*1020*/  LEA.HI.X R3, R6, UR5, R11, 0x2, P5 ;  /* 0x0000000506037c11 */ /* 0x000fe4000a8f140b */
[----:B------:R-:W-:-:S03]  /*1030*/  FSEL R11, RZ, 1, P2 ;  /* 0x3f800000ff0b7808 */ /* 0x000fc60001000000 */
[----:B------:R0:W-:Y:S04]  /*1040*/  STG.E desc[UR10][R2.64], R7 ;  /* 0x0000000702007986 */ /* 0x0001e8000c10190a */
[----:B------:R0:W-:Y:S04]  /*1050*/  STG.E desc[UR10][R2.64+0x4], R11 ;  /* 0x0000040b02007986 */ /* 0x0001e8000c10190a */
[----:B------:R0:W-:Y:S04]  /*1060*/  STG.E desc[UR10][R2.64+0x8], R13 ;  /* 0x0000080d02007986 */ /* 0x0001e8000c10190a */
[----:B------:R0:W-:Y:S02]  /*1070*/  STG.E desc[UR10][R2.64+0xc], R15 ;  /* 0x00000c0f02007986 */ /* 0x0001e4000c10190a */
.L_x_8:
[----:B------:R-:W-:Y:S05]  /*1080*/  @!P0 EXIT ;  /* 0x000000000000894d */ /* 0x000fea0003800000 */
[----:B------:R-:W-:Y:S02]  /*1090*/  ISETP.NE.AND P0, PT, R10, 0x1, PT ;  /* 0x000000010a00780c */ /* 0x000fe40003f05270 */
[----:B------:R-:W-:-:S04]  /*10a0*/  LOP3.LUT R4, R4, 0x1, RZ, 0xc0, !PT ;  /* 0x0000000104047812 */ /* 0x000fc800078ec0ff */
[----:B------:R-:W-:-:S07]  /*10b0*/  ISETP.NE.U32.AND P1, PT, R4, 0x1, PT ;  /* 0x000000010400780c */ /* 0x000fce0003f25070 */
[----:B------:R-:W-:Y:S06]  /*10c0*/  @!P0 BRA `(.L_x_9) ;  /* 0x0000000000348947 */ /* 0x000fec0003800000 */
[----:B------:R-:W1:Y:S01]  /*10d0*/  LDCU.64 UR4, c[0x0][0x390] ;  /* 0x00007200ff0477ac */ /* 0x000e620008000a00 */
[----:B0--3--:R-:W-:Y:S01]  /*10e0*/  IADD3 R3, P0, PT, R0, R5, RZ ;  /* 0x0000000500037210 */ /* 0x009fe20007f1e0ff */
[----:B------:R-:W-:-:S04]  /*10f0*/  VIADD R7, R5, 0x1 ;  /* 0x0000000105077836 */ /* 0x000fc80000000000 */
[----:B------:R-:W-:Y:S01]  /*1100*/  IMAD.X R4, RZ, RZ, R9, P0 ;  /* 0x000000ffff047224 */ /* 0x000fe200000e0609 */
[CC--:B------:R-:W-:Y:S01]  /*1110*/  ISETP.NE.AND P0, PT, R5.reuse, R8.reuse, PT ;  /* 0x000000080500720c */ /* 0x0c0fe20003f05270 */
[----:B------:R-:W-:Y:S01]  /*1120*/  VIADD R5, R5, 0x2 ;  /* 0x0000000205057836 */ /* 0x000fe20000000000 */
[----:B------:R-:W-:Y:S02]  /*1130*/  ISETP.NE.AND P3, PT, R7, R8, PT ;  /* 0x000000080700720c */ /* 0x000fe40003f65270 */
[----:B------:R-:W-:Y:S02]  /*1140*/  FSEL R7, RZ, 1, P0 ;  /* 0x3f800000ff077808 */ /* 0x000fe40000000000 */
[----:B------:R-:W-:Y:S02]  /*1150*/  FSEL R11, RZ, 1, P3 ;  /* 0x3f800000ff0b7808 */ /* 0x000fe40001800000 */
[----:B-1----:R-:W-:-:S04]  /*1160*/  LEA R2, P2, R3, UR4, 0x2 ;  /* 0x0000000403027c11 */ /* 0x002fc8000f8410ff */
[----:B------:R-:W-:-:S05]  /*1170*/  LEA.HI.X R3, R3, UR5, R4, 0x2, P2 ;  /* 0x0000000503037c11 */ /* 0x000fca00090f1404 */
[----:B------:R1:W-:Y:S04]  /*1180*/  STG.E desc[UR10][R2.64], R7 ;  /* 0x0000000702007986 */ /* 0x0003e8000c10190a */
[----:B------:R1:W-:Y:S02]  /*1190*/  STG.E desc[UR10][R2.64+0x4], R11 ;  /* 0x0000040b02007986 */ /* 0x0003e4000c10190a */
.L_x_9:
[----:B------:R-:W-:Y:S05]  /*11a0*/  @P1 EXIT ;  /* 0x000000000000194d */ /* 0x000fea0003800000 */
[----:B------:R-:W0:Y:S01]  /*11b0*/  LDCU.64 UR4, c[0x0][0x390] ;  /* 0x00007200ff0477ac */ /* 0x000e220008000a00 */
[----:B------:R-:W-:-:S05]  /*11c0*/  IADD3 R0, P0, PT, R0, R5, RZ ;  /* 0x0000000500007210 */ /* 0x000fca0007f1e0ff */
[----:B------:R-:W-:Y:S01]  /*11d0*/  IMAD.X R9, RZ, RZ, R9, P0 ;  /* 0x000000ffff097224 */ /* 0x000fe200000e0609 */
[----:B------:R-:W-:-:S04]  /*11e0*/  ISETP.NE.AND P0, PT, R5, R8, PT ;  /* 0x000000080500720c */ /* 0x000fc80003f05270 */
[----:B------:R-:W-:Y:S02]  /*11f0*/  FSEL R5, RZ, 1, P0 ;  /* 0x3f800000ff057808 */ /* 0x000fe40000000000 */
[----:B01-3--:R-:W-:-:S04]  /*1200*/  LEA R2, P1, R0, UR4, 0x2 ;  /* 0x0000000400027c11 */ /* 0x00bfc8000f8210ff */
[----:B------:R-:W-:-:S05]  /*1210*/  LEA.HI.X R3, R0, UR5, R9, 0x2, P1 ;  /* 0x0000000500037c11 */ /* 0x000fca00088f1409 */
[----:B------:R-:W-:Y:S01]  /*1220*/  STG.E desc[UR10][R2.64], R5 ;  /* 0x0000000502007986 */ /* 0x000fe2000c10190a */
[----:B------:R-:W-:Y:S05]  /*1230*/  EXIT ;  /* 0x000000000000794d */ /* 0x000fea0003800000 */
.L_x_10:
[----:B------:R-:W-:-:S00]  /*1240*/  BRA `(.L_x_10) ;  /* 0xfffffffc00fc7947 */ /* 0x000fc0000383ffff */
[----:B------:R-:W-:-:S00]  /*1250*/  NOP ;  /* 0x0000000000007918 */ /* 0x000fc00000000000 */
        /* <DEDUP_REMOVED lines=10> */
.L_x_11:


//--------------------- .nv.shared.reserved.0     --------------------------
	.section	.nv.shared.reserved.0,"aw",@nobits
	.weak		__nv_reservedSMEM_offset_0_alias
	.size		__nv_reservedSMEM_offset_0_alias, 0, 64
	.other		__nv_reservedSMEM_offset_0_alias,@"STO_CUDA_RESERVED_SHARED STV_DEFAULT"
__nv_reservedSMEM_offset_0_alias:
	.zero		0
	.zero		64


//--------------------- .nv.constant0.kernel      --------------------------
	.section	.nv.constant0.kernel,"a",@progbits
	.sectionflags	@""
	.align	4
.nv.constant0.kernel:
	.zero		920


//--------------------- SYMBOLS --------------------------

	.type		.nv.reservedSmem.offset0,@object
	.size		.nv.reservedSmem.offset0,0x4
